//
// Generated by NVIDIA NVVM Compiler
//
// Compiler Build ID: CL-36424714
// Cuda compilation tools, release 13.0, V13.0.88
// Based on NVVM 20.0.0
//

.version 9.0
.target sm_100
.address_size 64

	// .globl	calc_divv

.visible .entry calc_divv(
	.param .u32 calc_divv_param_0,
	.param .u32 calc_divv_param_1,
	.param .u32 calc_divv_param_2,
	.param .u32 calc_divv_param_3,
	.param .u64 .ptr .align 1 calc_divv_param_4
)
{
	.reg .pred 	%p<2>;
	.reg .b32 	%r<13>;
	.reg .b64 	%rd<6>;

	ld.param.u32 	%r2, [calc_divv_param_0];
	ld.param.u32 	%r3, [calc_divv_param_1];
	ld.param.u32 	%r4, [calc_divv_param_2];
	ld.param.u32 	%r5, [calc_divv_param_3];
	ld.param.u64 	%rd1, [calc_divv_param_4];
	mov.u32 	%r6, %ntid.x;
	mov.u32 	%r7, %ctaid.x;
	mov.u32 	%r8, %tid.x;
	mad.lo.s32 	%r9, %r6, %r7, %r8;
	add.s32 	%r1, %r9, %r2;
	mul.lo.s32 	%r10, %r3, %r3;
	mad.lo.s32 	%r11, %r10, %r4, %r10;
	mul.lo.s32 	%r12, %r11, %r5;
	setp.ge.s32 	%p1, %r1, %r12;
	@%p1 bra 	$L__BB0_2;
	cvta.to.global.u64 	%rd2, %rd1;
	mul.wide.s32 	%rd3, %r1, 8;
	add.s64 	%rd4, %rd2, %rd3;
	mov.b64 	%rd5, 4608083138725491507;
	st.global.u64 	[%rd4], %rd5;
$L__BB0_2:
	ret;

}


// ===== COMPILED SASS (sm_100) =====

	.target	sm_100

	.elftype	@"ET_EXEC"


//--------------------- .note.nv.tkinfo           --------------------------
	.section	.note.nv.tkinfo,"",@"SHT_NOTE"
	.sectionflags	@"SHF_NOTE_NV_TKINFO"
	.tkinfo
        /*0018*/ 	.word	0x00000002
        /*0030*/ 	.string	""
        /*0030*/ 	.string	"ptxas"
        /*0030*/ 	.string	"Cuda compilation tools, release 13.0, V13.0.88"
        /*0030*/ 	.string	"Build cuda_13.0.r13.0/compiler.36424714_0"
        /*0030*/ 	.string	"-arch sm_100 -m 64 "



//--------------------- .note.nv.cuinfo           --------------------------
	.section	.note.nv.cuinfo,"",@"SHT_NOTE"
	.sectionflags	@"SHF_NOTE_NV_CUINFO"
        /*0018*/ 	.short	0x0002
        /*001a*/ 	.short	0x0064
        /*001c*/ 	.short	0x0082
	.zero		2


//--------------------- .nv.info                  --------------------------
	.section	.nv.info,"",@"SHT_CUDA_INFO"
	.align	4


	//----- nvinfo : EIATTR_REGCOUNT
	.align		4
        /*0000*/ 	.byte	0x04, 0x2f
        /*0002*/ 	.short	(.L_1 - .L_0)
	.align		4
.L_0:
        /*0004*/ 	.word	index@(calc_divv)
        /*0008*/ 	.word	0x0000000a


	//----- nvinfo : EIATTR_FRAME_SIZE
	.align		4
.L_1:
        /*000c*/ 	.byte	0x04, 0x11
        /*000e*/ 	.short	(.L_3 - .L_2)
	.align		4
.L_2:
        /*0010*/ 	.word	index@(calc_divv)
        /*0014*/ 	.word	0x00000000


	//----- nvinfo : EIATTR_MIN_STACK_SIZE
	.align		4
.L_3:
        /*0018*/ 	.byte	0x04, 0x12
        /*001a*/ 	.short	(.L_5 - .L_4)
	.align		4
.L_4:
        /*001c*/ 	.word	index@(calc_divv)
        /*0020*/ 	.word	0x00000000
.L_5:


//--------------------- .nv.compat                --------------------------
	.section	.nv.compat,"",@"SHT_CUDA_COMPAT_INFO"
	.align	4
        /*0000*/ 	.byte	0x02, 0x09, 0x00, 0x00, 0x02, 0x02, 0x01, 0x00, 0x02, 0x05, 0x05, 0x00, 0x03, 0x07, 0x01, 0x01
        /*0010*/ 	.byte	0x02, 0x03, 0x00, 0x00, 0x02, 0x06, 0x01, 0x00, 0x04, 0x0b, 0x08, 0x00, 0x09, 0x00, 0x00, 0x00
        /*0020*/ 	.byte	0x00, 0x00, 0x00, 0x00


//--------------------- .nv.info.calc_divv        --------------------------
	.section	.nv.info.calc_divv,"",@"SHT_CUDA_INFO"
	.sectionflags	@""
	.align	4


	//----- nvinfo : EIATTR_CUDA_API_VERSION
	.align		4
        /*0000*/ 	.byte	0x04, 0x37
        /*0002*/ 	.short	(.L_7 - .L_6)
.L_6:
        /*0004*/ 	.word	0x00000082


	//----- nvinfo : EIATTR_KPARAM_INFO
	.align		4
.L_7:
        /*0008*/ 	.byte	0x04, 0x17
        /*000a*/ 	.short	(.L_9 - .L_8)
.L_8:
        /*000c*/ 	.word	0x00000000
        /*0010*/ 	.short	0x0004
        /*0012*/ 	.short	0x0010
        /*0014*/ 	.byte	0x00, 0xf5, 0x21, 0x00


	//----- nvinfo : EIATTR_KPARAM_INFO
	.align		4
.L_9:
        /*0018*/ 	.byte	0x04, 0x17
        /*001a*/ 	.short	(.L_11 - .L_10)
.L_10:
        /*001c*/ 	.word	0x00000000
        /*0020*/ 	.short	0x0003
        /*0022*/ 	.short	0x000c
        /*0024*/ 	.byte	0x00, 0xf0, 0x11, 0x00


	//----- nvinfo : EIATTR_KPARAM_INFO
	.align		4
.L_11:
        /*0028*/ 	.byte	0x04, 0x17
        /*002a*/ 	.short	(.L_13 - .L_12)
.L_12:
        /*002c*/ 	.word	0x00000000
        /*0030*/ 	.short	0x0002
        /*0032*/ 	.short	0x0008
        /*0034*/ 	.byte	0x00, 0xf0, 0x11, 0x00


	//----- nvinfo : EIATTR_KPARAM_INFO
	.align		4
.L_13:
        /*0038*/ 	.byte	0x04, 0x17
        /*003a*/ 	.short	(.L_15 - .L_14)
.L_14:
        /*003c*/ 	.word	0x00000000
        /*0040*/ 	.short	0x0001
        /*0042*/ 	.short	0x0004
        /*0044*/ 	.byte	0x00, 0xf0, 0x11, 0x00


	//----- nvinfo : EIATTR_KPARAM_INFO
	.align		4
.L_15:
        /*0048*/ 	.byte	0x04, 0x17
        /*004a*/ 	.short	(.L_17 - .L_16)
.L_16:
        /*004c*/ 	.word	0x00000000
        /*0050*/ 	.short	0x0000
        /*0052*/ 	.short	0x0000
        /*0054*/ 	.byte	0x00, 0xf0, 0x11, 0x00


	//----- nvinfo : EIATTR_SPARSE_MMA_MASK
	.align		4
.L_17:
        /*0058*/ 	.byte	0x03, 0x50
        /*005a*/ 	.short	0x0000


	//----- nvinfo : EIATTR_MAXREG_COUNT
	.align		4
        /*005c*/ 	.byte	0x03, 0x1b
        /*005e*/ 	.short	0x00ff


	//----- nvinfo : EIATTR_MERCURY_ISA_VERSION
	.align		4
        /*0060*/ 	.byte	0x03, 0x5f
        /*0062*/ 	.short	0x0101


	//----- nvinfo : EIATTR_VRC_CTA_INIT_COUNT
	.align		4
        /*0064*/ 	.byte	0x02, 0x4a
	.zero		1
	.zero		1


	//----- nvinfo : EIATTR_EXIT_INSTR_OFFSETS
	.align		4
        /*0068*/ 	.byte	0x04, 0x1c
        /*006a*/ 	.short	(.L_19 - .L_18)


	//   ....[0]....
.L_18:
        /*006c*/ 	.word	0x000000b0


	//   ....[1]....
        /*0070*/ 	.word	0x00000120


	//----- nvinfo : EIATTR_CBANK_PARAM_SIZE
	.align		4
.L_19:
        /*0074*/ 	.byte	0x03, 0x19
        /*0076*/ 	.short	0x0018


	//----- nvinfo : EIATTR_PARAM_CBANK
	.align		4
        /*0078*/ 	.byte	0x04, 0x0a
        /*007a*/ 	.short	(.L_21 - .L_20)
	.align		4
.L_20:
        /*007c*/ 	.word	index@(.nv.constant0.calc_divv)
        /*0080*/ 	.short	0x0380
        /*0082*/ 	.short	0x0018


	//----- nvinfo : EIATTR_SW_WAR
	.align		4
.L_21:
        /*0084*/ 	.byte	0x04, 0x36
        /*0086*/ 	.short	(.L_23 - .L_22)
.L_22:
        /*0088*/ 	.word	0x00000008
.L_23:


//--------------------- .nv.callgraph             --------------------------
	.section	.nv.callgraph,"",@"SHT_CUDA_CALLGRAPH"
	.align	4
	.sectionentsize	8
	.align		4
        /*0000*/ 	.word	0x00000000
	.align		4
        /*0004*/ 	.word	0xffffffff
	.align		4
        /*0008*/ 	.word	0x00000000
	.align		4
        /*000c*/ 	.word	0xfffffffe
	.align		4
        /*0010*/ 	.word	0x00000000
	.align		4
        /*0014*/ 	.word	0xfffffffd
	.align		4
        /*0018*/ 	.word	0x00000000
	.align		4
        /*001c*/ 	.word	0xfffffffc


//--------------------- .text.calc_divv           --------------------------
	.section	.text.calc_divv,"ax",@progbits
	.align	128
        .global         calc_divv
        .type           calc_divv,@function
        .size           calc_divv,(.L_x_1 - calc_divv)
        .other          calc_divv,@"STO_CUDA_ENTRY STV_DEFAULT"
calc_divv:
.text.calc_divv:
[----:B------:R-:W-:Y:S01]  /*0000*/  LDC R1, c[0x0][0x37c] ;  /* 0x0000df00ff017b82 */ /* 0x000fe20000000800 */
[----:B------:R-:W0:Y:S01]  /*0010*/  S2R R0, SR_CTAID.X ;  /* 0x0000000000007919 */ /* 0x000e220000002500 */
[----:B------:R-:W1:Y:S01]  /*0020*/  LDCU.128 UR8, c[0x0][0x380] ;  /* 0x00007000ff0877ac */ /* 0x000e620008000c00 */
[----:B------:R-:W0:Y:S01]  /*0030*/  S2R R3, SR_TID.X ;  /* 0x0000000000037919 */ /* 0x000e220000002100 */
[----:B------:R-:W0:Y:S01]  /*0040*/  LDCU UR5, c[0x0][0x360] ;  /* 0x00006c00ff0577ac */ /* 0x000e220008000800 */
[----:B-1----:R-:W-:-:S04]  /*0050*/  UIMAD UR4, UR9, UR9, URZ ;  /* 0x00000009090472a4 */ /* 0x002fc8000f8e02ff */
[----:B------:R-:W-:-:S04]  /*0060*/  UIMAD UR4, UR4, UR10, UR4 ;  /* 0x0000000a040472a4 */ /* 0x000fc8000f8e0204 */
[----:B------:R-:W-:Y:S01]  /*0070*/  UIMAD UR4, UR4, UR11, URZ ;  /* 0x0000000b040472a4 */ /* 0x000fe2000f8e02ff */
[----:B0-----:R-:W-:-:S05]  /*0080*/  IMAD R0, R0, UR5, R3 ;  /* 0x0000000500007c24 */ /* 0x001fca000f8e0203 */
[----:B------:R-:W-:-:S04]  /*0090*/  IADD3 R7, PT, PT, R0, UR8, RZ ;  /* 0x0000000800077c10 */ /* 0x000fc8000fffe0ff */
[----:B------:R-:W-:-:S13]  /*00a0*/  ISETP.GE.AND P0, PT, R7, UR4, PT ;  /* 0x0000000407007c0c */ /* 0x000fda000bf06270 */
[----:B------:R-:W-:Y:S05]  /*00b0*/  @P0 EXIT ;  /* 0x000000000000094d */ /* 0x000fea0003800000 */
[----:B------:R-:W0:Y:S01]  /*00c0*/  LDC.64 R2, c[0x0][0x390] ;  /* 0x0000e400ff027b82 */ /* 0x000e220000000a00 */
[----:B------:R-:W1:Y:S01]  /*00d0*/  LDCU.64 UR4, c[0x0][0x358] ;  /* 0x00006b00ff0477ac */ /* 0x000e620008000a00 */
[----:B------:R-:W-:Y:S01]  /*00e0*/  HFMA2 R4, -RZ, RZ, 0.2249755859375, 0.2249755859375 ;  /* 0x33333333ff047431 */ /* 0x000fe200000001ff */
[----:B------:R-:W-:Y:S01]  /*00f0*/  MOV R5, 0x3ff33333 ;  /* 0x3ff3333300057802 */ /* 0x000fe20000000f00 */
[----:B0-----:R-:W-:-:S05]  /*0100*/  IMAD.WIDE R2, R7, 0x8, R2 ;  /* 0x0000000807027825 */ /* 0x001fca00078e0202 */
[----:B-1----:R-:W-:Y:S01]  /*0110*/  STG.E.64 desc[UR4][R2.64], R4 ;  /* 0x0000000402007986 */ /* 0x002fe2000c101b04 */
[----:B------:R-:W-:Y:S05]  /*0120*/  EXIT ;  /* 0x000000000000794d */ /* 0x000fea0003800000 */
.L_x_0:
[----:B------:R-:W-:-:S00]  /*0130*/  BRA `(.L_x_0) ;  /* 0xfffffffc00fc7947 */ /* 0x000fc0000383ffff */
[----:B------:R-:W-:-:S00]  /*0140*/  NOP ;  /* 0x0000000000007918 */ /* 0x000fc00000000000 */
        /* <DEDUP_REMOVED lines=11> */
.L_x_1:


//--------------------- .nv.shared.reserved.0     --------------------------
	.section	.nv.shared.reserved.0,"aw",@nobits
	.weak		__nv_reservedSMEM_offset_0_alias
	.size		__nv_reservedSMEM_offset_0_alias, 0, 64
	.other		__nv_reservedSMEM_offset_0_alias,@"STO_CUDA_RESERVED_SHARED STV_DEFAULT"
__nv_reservedSMEM_offset_0_alias:
	.zero		0
	.zero		64


//--------------------- .nv.constant0.calc_divv   --------------------------
	.section	.nv.constant0.calc_divv,"a",@progbits
	.sectionflags	@""
	.align	4
.nv.constant0.calc_divv:
	.zero		920


//--------------------- SYMBOLS --------------------------

	.type		.nv.reservedSmem.offset0,@object
	.size		.nv.reservedSmem.offset0,0x4
